//
// Generated by NVIDIA NVVM Compiler
//
// Compiler Build ID: CL-36424714
// Cuda compilation tools, release 13.0, V13.0.88
// Based on NVVM 20.0.0
//

.version 9.0
.target sm_100
.address_size 64

	// .globl	_Z10matrixmultPfS_S_

.visible .entry _Z10matrixmultPfS_S_(
	.param .u64 .ptr .align 1 _Z10matrixmultPfS_S__param_0,
	.param .u64 .ptr .align 1 _Z10matrixmultPfS_S__param_1,
	.param .u64 .ptr .align 1 _Z10matrixmultPfS_S__param_2
)
{
	.reg .pred 	%p<5>;
	.reg .b32 	%r<18>;
	.reg .b32 	%f<52>;
	.reg .b64 	%rd<18>;

	ld.param.u64 	%rd5, [_Z10matrixmultPfS_S__param_0];
	ld.param.u64 	%rd6, [_Z10matrixmultPfS_S__param_1];
	ld.param.u64 	%rd7, [_Z10matrixmultPfS_S__param_2];
	mov.u32 	%r8, %ctaid.y;
	mov.u32 	%r9, %ntid.y;
	mov.u32 	%r10, %tid.y;
	mad.lo.s32 	%r1, %r8, %r9, %r10;
	mov.u32 	%r11, %ctaid.x;
	mov.u32 	%r12, %ntid.x;
	mov.u32 	%r13, %tid.x;
	mad.lo.s32 	%r2, %r11, %r12, %r13;
	setp.gt.u32 	%p1, %r1, 1023;
	setp.gt.s32 	%p2, %r2, 1023;
	or.pred  	%p3, %p1, %p2;
	@%p3 bra 	$L__BB0_4;
	shl.b32 	%r3, %r1, 10;
	mul.wide.u32 	%rd8, %r3, 4;
	cvta.to.global.u64 	%rd9, %rd5;
	add.s64 	%rd10, %rd8, %rd9;
	add.s64 	%rd17, %rd10, 32;
	cvta.to.global.u64 	%rd11, %rd6;
	add.s64 	%rd2, %rd11, 32768;
	mov.f32 	%f51, 0f00000000;
	mov.b32 	%r17, 0;
	mov.u32 	%r16, %r2;
$L__BB0_2:
	mul.wide.s32 	%rd12, %r16, 4;
	add.s64 	%rd13, %rd2, %rd12;
	ld.global.f32 	%f4, [%rd17+-32];
	ld.global.f32 	%f5, [%rd13+-32768];
	fma.rn.f32 	%f6, %f4, %f5, %f51;
	ld.global.f32 	%f7, [%rd17+-28];
	ld.global.f32 	%f8, [%rd13+-28672];
	fma.rn.f32 	%f9, %f7, %f8, %f6;
	ld.global.f32 	%f10, [%rd17+-24];
	ld.global.f32 	%f11, [%rd13+-24576];
	fma.rn.f32 	%f12, %f10, %f11, %f9;
	ld.global.f32 	%f13, [%rd17+-20];
	ld.global.f32 	%f14, [%rd13+-20480];
	fma.rn.f32 	%f15, %f13, %f14, %f12;
	ld.global.f32 	%f16, [%rd17+-16];
	ld.global.f32 	%f17, [%rd13+-16384];
	fma.rn.f32 	%f18, %f16, %f17, %f15;
	ld.global.f32 	%f19, [%rd17+-12];
	ld.global.f32 	%f20, [%rd13+-12288];
	fma.rn.f32 	%f21, %f19, %f20, %f18;
	ld.global.f32 	%f22, [%rd17+-8];
	ld.global.f32 	%f23, [%rd13+-8192];
	fma.rn.f32 	%f24, %f22, %f23, %f21;
	ld.global.f32 	%f25, [%rd17+-4];
	ld.global.f32 	%f26, [%rd13+-4096];
	fma.rn.f32 	%f27, %f25, %f26, %f24;
	ld.global.f32 	%f28, [%rd17];
	ld.global.f32 	%f29, [%rd13];
	fma.rn.f32 	%f30, %f28, %f29, %f27;
	ld.global.f32 	%f31, [%rd17+4];
	ld.global.f32 	%f32, [%rd13+4096];
	fma.rn.f32 	%f33, %f31, %f32, %f30;
	ld.global.f32 	%f34, [%rd17+8];
	ld.global.f32 	%f35, [%rd13+8192];
	fma.rn.f32 	%f36, %f34, %f35, %f33;
	ld.global.f32 	%f37, [%rd17+12];
	ld.global.f32 	%f38, [%rd13+12288];
	fma.rn.f32 	%f39, %f37, %f38, %f36;
	ld.global.f32 	%f40, [%rd17+16];
	ld.global.f32 	%f41, [%rd13+16384];
	fma.rn.f32 	%f42, %f40, %f41, %f39;
	ld.global.f32 	%f43, [%rd17+20];
	ld.global.f32 	%f44, [%rd13+20480];
	fma.rn.f32 	%f45, %f43, %f44, %f42;
	ld.global.f32 	%f46, [%rd17+24];
	ld.global.f32 	%f47, [%rd13+24576];
	fma.rn.f32 	%f48, %f46, %f47, %f45;
	ld.global.f32 	%f49, [%rd17+28];
	ld.global.f32 	%f50, [%rd13+28672];
	fma.rn.f32 	%f51, %f49, %f50, %f48;
	add.s32 	%r17, %r17, 16;
	add.s64 	%rd17, %rd17, 64;
	add.s32 	%r16, %r16, 16384;
	setp.ne.s32 	%p4, %r17, 1024;
	@%p4 bra 	$L__BB0_2;
	add.s32 	%r15, %r3, %r2;
	cvta.to.global.u64 	%rd14, %rd7;
	mul.wide.s32 	%rd15, %r15, 4;
	add.s64 	%rd16, %rd14, %rd15;
	st.global.f32 	[%rd16], %f51;
$L__BB0_4:
	ret;

}
	// .globl	_Z9matrixaddPfS_S_
.visible .entry _Z9matrixaddPfS_S_(
	.param .u64 .ptr .align 1 _Z9matrixaddPfS_S__param_0,
	.param .u64 .ptr .align 1 _Z9matrixaddPfS_S__param_1,
	.param .u64 .ptr .align 1 _Z9matrixaddPfS_S__param_2
)
{
	.reg .pred 	%p<4>;
	.reg .b32 	%r<11>;
	.reg .b32 	%f<4>;
	.reg .b64 	%rd<11>;

	ld.param.u64 	%rd1, [_Z9matrixaddPfS_S__param_0];
	ld.param.u64 	%rd2, [_Z9matrixaddPfS_S__param_1];
	ld.param.u64 	%rd3, [_Z9matrixaddPfS_S__param_2];
	mov.u32 	%r3, %ctaid.y;
	mov.u32 	%r4, %ntid.y;
	mov.u32 	%r5, %tid.y;
	mad.lo.s32 	%r1, %r3, %r4, %r5;
	mov.u32 	%r6, %ctaid.x;
	mov.u32 	%r7, %ntid.x;
	mov.u32 	%r8, %tid.x;
	mad.lo.s32 	%r2, %r6, %r7, %r8;
	setp.gt.u32 	%p1, %r1, 1023;
	setp.gt.s32 	%p2, %r2, 1023;
	or.pred  	%p3, %p1, %p2;
	@%p3 bra 	$L__BB1_2;
	cvta.to.global.u64 	%rd4, %rd1;
	cvta.to.global.u64 	%rd5, %rd2;
	cvta.to.global.u64 	%rd6, %rd3;
	shl.b32 	%r9, %r1, 10;
	add.s32 	%r10, %r9, %r2;
	mul.wide.s32 	%rd7, %r10, 4;
	add.s64 	%rd8, %rd4, %rd7;
	ld.global.f32 	%f1, [%rd8];
	add.s64 	%rd9, %rd5, %rd7;
	ld.global.f32 	%f2, [%rd9];
	add.f32 	%f3, %f1, %f2;
	add.s64 	%rd10, %rd6, %rd7;
	st.global.f32 	[%rd10], %f3;
$L__BB1_2:
	ret;

}


// ===== COMPILED SASS (sm_100) =====

	.target	sm_100

	.elftype	@"ET_EXEC"


//--------------------- .note.nv.tkinfo           --------------------------
	.section	.note.nv.tkinfo,"",@"SHT_NOTE"
	.sectionflags	@"SHF_NOTE_NV_TKINFO"
	.tkinfo
        /*0018*/ 	.word	0x00000002
        /*0030*/ 	.string	""
        /*0030*/ 	.string	"ptxas"
        /*0030*/ 	.string	"Cuda compilation tools, release 13.0, V13.0.88"
        /*0030*/ 	.string	"Build cuda_13.0.r13.0/compiler.36424714_0"
        /*0030*/ 	.string	"-arch sm_100 -m 64 "



//--------------------- .note.nv.cuinfo           --------------------------
	.section	.note.nv.cuinfo,"",@"SHT_NOTE"
	.sectionflags	@"SHF_NOTE_NV_CUINFO"
        /*0018*/ 	.short	0x0002
        /*001a*/ 	.short	0x0064
        /*001c*/ 	.short	0x0082
	.zero		2


//--------------------- .nv.info                  --------------------------
	.section	.nv.info,"",@"SHT_CUDA_INFO"
	.align	4


	//----- nvinfo : EIATTR_REGCOUNT
	.align		4
        /*0000*/ 	.byte	0x04, 0x2f
        /*0002*/ 	.short	(.L_1 - .L_0)
	.align		4
.L_0:
        /*0004*/ 	.word	index@(_Z10matrixmultPfS_S_)
        /*0008*/ 	.word	0x0000001f


	//----- nvinfo : EIATTR_FRAME_SIZE
	.align		4
.L_1:
        /*000c*/ 	.byte	0x04, 0x11
        /*000e*/ 	.short	(.L_3 - .L_2)
	.align		4
.L_2:
        /*0010*/ 	.word	index@(_Z10matrixmultPfS_S_)
        /*0014*/ 	.word	0x00000000


	//----- nvinfo : EIATTR_REGCOUNT
	.align		4
.L_3:
        /*0018*/ 	.byte	0x04, 0x2f
        /*001a*/ 	.short	(.L_5 - .L_4)
	.align		4
.L_4:
        /*001c*/ 	.word	index@(_Z9matrixaddPfS_S_)
        /*0020*/ 	.word	0x0000000c


	//----- nvinfo : EIATTR_FRAME_SIZE
	.align		4
.L_5:
        /*0024*/ 	.byte	0x04, 0x11
        /*0026*/ 	.short	(.L_7 - .L_6)
	.align		4
.L_6:
        /*0028*/ 	.word	index@(_Z9matrixaddPfS_S_)
        /*002c*/ 	.word	0x00000000


	//----- nvinfo : EIATTR_MIN_STACK_SIZE
	.align		4
.L_7:
        /*0030*/ 	.byte	0x04, 0x12
        /*0032*/ 	.short	(.L_9 - .L_8)
	.align		4
.L_8:
        /*0034*/ 	.word	index@(_Z9matrixaddPfS_S_)
        /*0038*/ 	.word	0x00000000


	//----- nvinfo : EIATTR_MIN_STACK_SIZE
	.align		4
.L_9:
        /*003c*/ 	.byte	0x04, 0x12
        /*003e*/ 	.short	(.L_11 - .L_10)
	.align		4
.L_10:
        /*0040*/ 	.word	index@(_Z10matrixmultPfS_S_)
        /*0044*/ 	.word	0x00000000
.L_11:


//--------------------- .nv.compat                --------------------------
	.section	.nv.compat,"",@"SHT_CUDA_COMPAT_INFO"
	.align	4
        /*0000*/ 	.byte	0x02, 0x09, 0x00, 0x00, 0x02, 0x02, 0x01, 0x00, 0x02, 0x05, 0x05, 0x00, 0x03, 0x07, 0x01, 0x01
        /*0010*/ 	.byte	0x02, 0x03, 0x00, 0x00, 0x02, 0x06, 0x01, 0x00, 0x04, 0x0b, 0x08, 0x00, 0x09, 0x00, 0x00, 0x00
        /*0020*/ 	.byte	0x00, 0x00, 0x00, 0x00


//--------------------- .nv.info._Z9matrixaddPfS_S_ --------------------------
	.section	.nv.info._Z9matrixaddPfS_S_,"",@"SHT_CUDA_INFO"
	.sectionflags	@""
	.align	4


	//----- nvinfo : EIATTR_CUDA_API_VERSION
	.align		4
        /*0000*/ 	.byte	0x04, 0x37
        /*0002*/ 	.short	(.L_13 - .L_12)
.L_12:
        /*0004*/ 	.word	0x00000082


	//----- nvinfo : EIATTR_KPARAM_INFO
	.align		4
.L_13:
        /*0008*/ 	.byte	0x04, 0x17
        /*000a*/ 	.short	(.L_15 - .L_14)
.L_14:
        /*000c*/ 	.word	0x00000000
        /*0010*/ 	.short	0x0002
        /*0012*/ 	.short	0x0010
        /*0014*/ 	.byte	0x00, 0xf5, 0x21, 0x00


	//----- nvinfo : EIATTR_KPARAM_INFO
	.align		4
.L_15:
        /*0018*/ 	.byte	0x04, 0x17
        /*001a*/ 	.short	(.L_17 - .L_16)
.L_16:
        /*001c*/ 	.word	0x00000000
        /*0020*/ 	.short	0x0001
        /*0022*/ 	.short	0x0008
        /*0024*/ 	.byte	0x00, 0xf5, 0x21, 0x00


	//----- nvinfo : EIATTR_KPARAM_INFO
	.align		4
.L_17:
        /*0028*/ 	.byte	0x04, 0x17
        /*002a*/ 	.short	(.L_19 - .L_18)
.L_18:
        /*002c*/ 	.word	0x00000000
        /*0030*/ 	.short	0x0000
        /*0032*/ 	.short	0x0000
        /*0034*/ 	.byte	0x00, 0xf5, 0x21, 0x00


	//----- nvinfo : EIATTR_SPARSE_MMA_MASK
	.align		4
.L_19:
        /*0038*/ 	.byte	0x03, 0x50
        /*003a*/ 	.short	0x0000


	//----- nvinfo : EIATTR_MAXREG_COUNT
	.align		4
        /*003c*/ 	.byte	0x03, 0x1b
        /*003e*/ 	.short	0x00ff


	//----- nvinfo : EIATTR_MERCURY_ISA_VERSION
	.align		4
        /*0040*/ 	.byte	0x03, 0x5f
        /*0042*/ 	.short	0x0101


	//----- nvinfo : EIATTR_VRC_CTA_INIT_COUNT
	.align		4
        /*0044*/ 	.byte	0x02, 0x4a
	.zero		1
	.zero		1


	//----- nvinfo : EIATTR_EXIT_INSTR_OFFSETS
	.align		4
        /*0048*/ 	.byte	0x04, 0x1c
        /*004a*/ 	.short	(.L_21 - .L_20)


	//   ....[0]....
.L_20:
        /*004c*/ 	.word	0x000000b0


	//   ....[1]....
        /*0050*/ 	.word	0x00000180


	//----- nvinfo : EIATTR_CBANK_PARAM_SIZE
	.align		4
.L_21:
        /*0054*/ 	.byte	0x03, 0x19
        /*0056*/ 	.short	0x0018


	//----- nvinfo : EIATTR_PARAM_CBANK
	.align		4
        /*0058*/ 	.byte	0x04, 0x0a
        /*005a*/ 	.short	(.L_23 - .L_22)
	.align		4
.L_22:
        /*005c*/ 	.word	index@(.nv.constant0._Z9matrixaddPfS_S_)
        /*0060*/ 	.short	0x0380
        /*0062*/ 	.short	0x0018


	//----- nvinfo : EIATTR_SW_WAR
	.align		4
.L_23:
        /*0064*/ 	.byte	0x04, 0x36
        /*0066*/ 	.short	(.L_25 - .L_24)
.L_24:
        /*0068*/ 	.word	0x00000008
.L_25:


//--------------------- .nv.info._Z10matrixmultPfS_S_ --------------------------
	.section	.nv.info._Z10matrixmultPfS_S_,"",@"SHT_CUDA_INFO"
	.sectionflags	@""
	.align	4


	//----- nvinfo : EIATTR_CUDA_API_VERSION
	.align		4
        /*0000*/ 	.byte	0x04, 0x37
        /*0002*/ 	.short	(.L_27 - .L_26)
.L_26:
        /*0004*/ 	.word	0x00000082


	//----- nvinfo : EIATTR_KPARAM_INFO
	.align		4
.L_27:
        /*0008*/ 	.byte	0x04, 0x17
        /*000a*/ 	.short	(.L_29 - .L_28)
.L_28:
        /*000c*/ 	.word	0x00000000
        /*0010*/ 	.short	0x0002
        /*0012*/ 	.short	0x0010
        /*0014*/ 	.byte	0x00, 0xf5, 0x21, 0x00


	//----- nvinfo : EIATTR_KPARAM_INFO
	.align		4
.L_29:
        /*0018*/ 	.byte	0x04, 0x17
        /*001a*/ 	.short	(.L_31 - .L_30)
.L_30:
        /*001c*/ 	.word	0x00000000
        /*0020*/ 	.short	0x0001
        /*0022*/ 	.short	0x0008
        /*0024*/ 	.byte	0x00, 0xf5, 0x21, 0x00


	//----- nvinfo : EIATTR_KPARAM_INFO
	.align		4
.L_31:
        /*0028*/ 	.byte	0x04, 0x17
        /*002a*/ 	.short	(.L_33 - .L_32)
.L_32:
        /*002c*/ 	.word	0x00000000
        /*0030*/ 	.short	0x0000
        /*0032*/ 	.short	0x0000
        /*0034*/ 	.byte	0x00, 0xf5, 0x21, 0x00


	//----- nvinfo : EIATTR_SPARSE_MMA_MASK
	.align		4
.L_33:
        /*0038*/ 	.byte	0x03, 0x50
        /*003a*/ 	.short	0x0000


	//----- nvinfo : EIATTR_MAXREG_COUNT
	.align		4
        /*003c*/ 	.byte	0x03, 0x1b
        /*003e*/ 	.short	0x00ff


	//----- nvinfo : EIATTR_MERCURY_ISA_VERSION
	.align		4
        /*0040*/ 	.byte	0x03, 0x5f
        /*0042*/ 	.short	0x0101


	//----- nvinfo : EIATTR_VRC_CTA_INIT_COUNT
	.align		4
        /*0044*/ 	.byte	0x02, 0x4a
	.zero		1
	.zero		1


	//----- nvinfo : EIATTR_EXIT_INSTR_OFFSETS
	.align		4
        /*0048*/ 	.byte	0x04, 0x1c
        /*004a*/ 	.short	(.L_35 - .L_34)


	//   ....[0]....
.L_34:
        /*004c*/ 	.word	0x000000b0


	//   ....[1]....
        /*0050*/ 	.word	0x00000550


	//----- nvinfo : EIATTR_CBANK_PARAM_SIZE
	.align		4
.L_35:
        /*0054*/ 	.byte	0x03, 0x19
        /*0056*/ 	.short	0x0018


	//----- nvinfo : EIATTR_PARAM_CBANK
	.align		4
        /*0058*/ 	.byte	0x04, 0x0a
        /*005a*/ 	.short	(.L_37 - .L_36)
	.align		4
.L_36:
        /*005c*/ 	.word	index@(.nv.constant0._Z10matrixmultPfS_S_)
        /*0060*/ 	.short	0x0380
        /*0062*/ 	.short	0x0018


	//----- nvinfo : EIATTR_SW_WAR
	.align		4
.L_37:
        /*0064*/ 	.byte	0x04, 0x36
        /*0066*/ 	.short	(.L_39 - .L_38)
.L_38:
        /*0068*/ 	.word	0x00000008
.L_39:


//--------------------- .nv.callgraph             --------------------------
	.section	.nv.callgraph,"",@"SHT_CUDA_CALLGRAPH"
	.align	4
	.sectionentsize	8
	.align		4
        /*0000*/ 	.word	0x00000000
	.align		4
        /*0004*/ 	.word	0xffffffff
	.align		4
        /*0008*/ 	.word	0x00000000
	.align		4
        /*000c*/ 	.word	0xfffffffe
	.align		4
        /*0010*/ 	.word	0x00000000
	.align		4
        /*0014*/ 	.word	0xfffffffd
	.align		4
        /*0018*/ 	.word	0x00000000
	.align		4
        /*001c*/ 	.word	0xfffffffc


//--------------------- .text._Z9matrixaddPfS_S_  --------------------------
	.section	.text._Z9matrixaddPfS_S_,"ax",@progbits
	.align	128
        .global         _Z9matrixaddPfS_S_
        .type           _Z9matrixaddPfS_S_,@function
        .size           _Z9matrixaddPfS_S_,(.L_x_3 - _Z9matrixaddPfS_S_)
        .other          _Z9matrixaddPfS_S_,@"STO_CUDA_ENTRY STV_DEFAULT"
_Z9matrixaddPfS_S_:
.text._Z9matrixaddPfS_S_:
[----:B------:R-:W-:Y:S01]  /*0000*/  LDC R1, c[0x0][0x37c] ;  /* 0x0000df00ff017b82 */ /* 0x000fe20000000800 */
[----:B------:R-:W0:Y:S07]  /*0010*/  S2R R2, SR_TID.X ;  /* 0x0000000000027919 */ /* 0x000e2e0000002100 */
[----:B------:R-:W1:Y:S01]  /*0020*/  LDC R0, c[0x0][0x364] ;  /* 0x0000d900ff007b82 */ /* 0x000e620000000800 */
[----:B------:R-:W1:Y:S07]  /*0030*/  S2R R3, SR_TID.Y ;  /* 0x0000000000037919 */ /* 0x000e6e0000002200 */
[----:B------:R-:W0:Y:S08]  /*0040*/  S2UR UR5, SR_CTAID.X ;  /* 0x00000000000579c3 */ /* 0x000e300000002500 */
[----:B------:R-:W0:Y:S08]  /*0050*/  LDC R7, c[0x0][0x360] ;  /* 0x0000d800ff077b82 */ /* 0x000e300000000800 */
[----:B------:R-:W1:Y:S01]  /*0060*/  S2UR UR4, SR_CTAID.Y ;  /* 0x00000000000479c3 */ /* 0x000e620000002600 */
[----:B0-----:R-:W-:-:S05]  /*0070*/  IMAD R7, R7, UR5, R2 ;  /* 0x0000000507077c24 */ /* 0x001fca000f8e0202 */
[----:B------:R-:W-:Y:S01]  /*0080*/  ISETP.GT.AND P0, PT, R7, 0x3ff, PT ;  /* 0x000003ff0700780c */ /* 0x000fe20003f04270 */
[----:B-1----:R-:W-:-:S05]  /*0090*/  IMAD R0, R0, UR4, R3 ;  /* 0x0000000400007c24 */ /* 0x002fca000f8e0203 */
[----:B------:R-:W-:-:S13]  /*00a0*/  ISETP.GT.U32.OR P0, PT, R0, 0x3ff, P0 ;  /* 0x000003ff0000780c */ /* 0x000fda0000704470 */
[----:B------:R-:W-:Y:S05]  /*00b0*/  @P0 EXIT ;  /* 0x000000000000094d */ /* 0x000fea0003800000 */
[----:B------:R-:W0:Y:S01]  /*00c0*/  LDC.64 R2, c[0x0][0x380] ;  /* 0x0000e000ff027b82 */ /* 0x000e220000000a00 */
[----:B------:R-:W1:Y:S01]  /*00d0*/  LDCU.64 UR4, c[0x0][0x358] ;  /* 0x00006b00ff0477ac */ /* 0x000e620008000a00 */
[----:B------:R-:W-:-:S06]  /*00e0*/  LEA R9, R0, R7, 0xa ;  /* 0x0000000700097211 */ /* 0x000fcc00078e50ff */
[----:B------:R-:W2:Y:S08]  /*00f0*/  LDC.64 R4, c[0x0][0x388] ;  /* 0x0000e200ff047b82 */ /* 0x000eb00000000a00 */
[----:B------:R-:W3:Y:S01]  /*0100*/  LDC.64 R6, c[0x0][0x390] ;  /* 0x0000e400ff067b82 */ /* 0x000ee20000000a00 */
[----:B0-----:R-:W-:-:S06]  /*0110*/  IMAD.WIDE R2, R9, 0x4, R2 ;  /* 0x0000000409027825 */ /* 0x001fcc00078e0202 */
[----:B-1----:R-:W4:Y:S01]  /*0120*/  LDG.E R2, desc[UR4][R2.64] ;  /* 0x0000000402027981 */ /* 0x002f22000c1e1900 */
[----:B--2---:R-:W-:-:S06]  /*0130*/  IMAD.WIDE R4, R9, 0x4, R4 ;  /* 0x0000000409047825 */ /* 0x004fcc00078e0204 */
[----:B------:R-:W4:Y:S01]  /*0140*/  LDG.E R5, desc[UR4][R4.64] ;  /* 0x0000000404057981 */ /* 0x000f22000c1e1900 */
[----:B---3--:R-:W-:-:S04]  /*0150*/  IMAD.WIDE R6, R9, 0x4, R6 ;  /* 0x0000000409067825 */ /* 0x008fc800078e0206 */
[----:B----4-:R-:W-:-:S05]  /*0160*/  FADD R9, R2, R5 ;  /* 0x0000000502097221 */ /* 0x010fca0000000000 */
[----:B------:R-:W-:Y:S01]  /*0170*/  STG.E desc[UR4][R6.64], R9 ;  /* 0x0000000906007986 */ /* 0x000fe2000c101904 */
[----:B------:R-:W-:Y:S05]  /*0180*/  EXIT ;  /* 0x000000000000794d */ /* 0x000fea0003800000 */
.L_x_0:
[----:B------:R-:W-:-:S00]  /*0190*/  BRA `(.L_x_0) ;  /* 0xfffffffc00fc7947 */ /* 0x000fc0000383ffff */
[----:B------:R-:W-:-:S00]  /*01a0*/  NOP ;  /* 0x0000000000007918 */ /* 0x000fc00000000000 */
        /* <DEDUP_REMOVED lines=13> */
.L_x_3:


//--------------------- .text._Z10matrixmultPfS_S_ --------------------------
	.section	.text._Z10matrixmultPfS_S_,"ax",@progbits
	.align	128
        .global         _Z10matrixmultPfS_S_
        .type           _Z10matrixmultPfS_S_,@function
        .size           _Z10matrixmultPfS_S_,(.L_x_4 - _Z10matrixmultPfS_S_)
        .other          _Z10matrixmultPfS_S_,@"STO_CUDA_ENTRY STV_DEFAULT"
_Z10matrixmultPfS_S_:
.text._Z10matrixmultPfS_S_:
        /* <DEDUP_REMOVED lines=14> */
[----:B------:R-:W-:Y:S01]  /*00e0*/  SHF.L.U32 R7, R7, 0xa, RZ ;  /* 0x0000000a07077819 */ /* 0x000fe200000006ff */
[----:B------:R-:W-:Y:S01]  /*00f0*/  HFMA2 R14, -RZ, RZ, 0, 0 ;  /* 0x00000000ff0e7431 */ /* 0x000fe200000001ff */
[----:B------:R-:W-:Y:S01]  /*0100*/  MOV R6, R0 ;  /* 0x0000000000067202 */ /* 0x000fe20000000f00 */
[----:B------:R-:W2:Y:S01]  /*0110*/  LDCU.64 UR8, c[0x0][0x358] ;  /* 0x00006b00ff0877ac */ /* 0x000ea20008000a00 */
[----:B------:R-:W-:Y:S01]  /*0120*/  UMOV UR4, URZ ;  /* 0x000000ff00047c82 */ /* 0x000fe20008000000 */
[----:B-1----:R-:W-:-:S04]  /*0130*/  UIADD3 UR5, UP0, UPT, UR6, 0x8000, URZ ;  /* 0x0000800006057890 */ /* 0x002fc8000ff1e0ff */
[----:B------:R-:W-:Y:S01]  /*0140*/  UIADD3.X UR6, UPT, UPT, URZ, UR7, URZ, UP0, !UPT ;  /* 0x00000007ff067290 */ /* 0x000fe200087fe4ff */
[----:B0-----:R-:W-:-:S03]  /*0150*/  IMAD.WIDE.U32 R2, R7, 0x4, R2 ;  /* 0x0000000407027825 */ /* 0x001fc600078e0002 */
[----:B------:R-:W-:-:S04]  /*0160*/  IADD3 R4, P0, PT, R2, 0x20, RZ ;  /* 0x0000002002047810 */ /* 0x000fc80007f1e0ff */
[----:B--2---:R-:W-:-:S09]  /*0170*/  IADD3.X R5, PT, PT, RZ, R3, RZ, P0, !PT ;  /* 0x00000003ff057210 */ /* 0x004fd200007fe4ff */
.L_x_1:
[----:B------:R-:W-:Y:S01]  /*0180*/  MOV R2, UR5 ;  /* 0x0000000500027c02 */ /* 0x000fe20008000f00 */
[----:B------:R-:W2:Y:S01]  /*0190*/  LDG.E R15, desc[UR8][R4.64+-0x20] ;  /* 0xffffe008040f7981 */ /* 0x000ea2000c1e1900 */
[----:B------:R-:W-:-:S03]  /*01a0*/  MOV R3, UR6 ;  /* 0x0000000600037c02 */ /* 0x000fc60008000f00 */
[----:B------:R-:W3:Y:S01]  /*01b0*/  LDG.E R24, desc[UR8][R4.64+-0x1c] ;  /* 0xffffe40804187981 */ /* 0x000ee2000c1e1900 */
[----:B------:R-:W-:-:S03]  /*01c0*/  IMAD.WIDE R2, R6, 0x4, R2 ;  /* 0x0000000406027825 */ /* 0x000fc600078e0202 */
[----:B------:R-:W4:Y:S04]  /*01d0*/  LDG.E R19, desc[UR8][R4.64+-0x18] ;  /* 0xffffe80804137981 */ /* 0x000f28000c1e1900 */
[----:B------:R-:W2:Y:S04]  /*01e0*/  LDG.E R16, desc[UR8][R2.64+-0x8000] ;  /* 0xff80000802107981 */ /* 0x000ea8000c1e1900 */
[----:B------:R-:W3:Y:S04]  /*01f0*/  LDG.E R25, desc[UR8][R2.64+-0x7000] ;  /* 0xff90000802197981 */ /* 0x000ee8000c1e1900 */
[----:B------:R-:W4:Y:S04]  /*0200*/  LDG.E R18, desc[UR8][R2.64+-0x6000] ;  /* 0xffa0000802127981 */ /* 0x000f28000c1e1900 */
[----:B------:R-:W5:Y:S04]  /*0210*/  LDG.E R20, desc[UR8][R4.64+-0x14] ;  /* 0xffffec0804147981 */ /* 0x000f68000c1e1900 */
        /* <DEDUP_REMOVED lines=11> */
[----:B------:R-:W5:Y:S01]  /*02d0*/  LDG.E R26, desc[UR8][R4.64+0x1c] ;  /* 0x00001c08041a7981 */ /* 0x000f62000c1e1900 */
[----:B--2---:R-:W-:-:S03]  /*02e0*/  FFMA R15, R15, R16, R14 ;  /* 0x000000100f0f7223 */ /* 0x004fc6000000000e */
[----:B------:R-:W2:Y:S01]  /*02f0*/  LDG.E R16, desc[UR8][R4.64] ;  /* 0x0000000804107981 */ /* 0x000ea2000c1e1900 */
[----:B---3--:R-:W-:-:S03]  /*0300*/  FFMA R24, R24, R25, R15 ;  /* 0x0000001918187223 */ /* 0x008fc6000000000f */
[----:B------:R-:W3:Y:S01]  /*0310*/  LDG.E R14, desc[UR8][R4.64+0x4] ;  /* 0x00000408040e7981 */ /* 0x000ee2000c1e1900 */
[----:B----4-:R-:W-:-:S03]  /*0320*/  FFMA R25, R19, R18, R24 ;  /* 0x0000001213197223 */ /* 0x010fc60000000018 */
[----:B------:R-:W3:Y:S04]  /*0330*/  LDG.E R15, desc[UR8][R2.64+0x1000] ;  /* 0x00100008020f7981 */ /* 0x000ee8000c1e1900 */
[----:B------:R-:W4:Y:S01]  /*0340*/  LDG.E R18, desc[UR8][R4.64+0x8] ;  /* 0x0000080804127981 */ /* 0x000f22000c1e1900 */
[----:B-----5:R-:W-:-:S03]  /*0350*/  FFMA R25, R20, R21, R25 ;  /* 0x0000001514197223 */ /* 0x020fc60000000019 */
[----:B------:R-:W4:Y:S04]  /*0360*/  LDG.E R19, desc[UR8][R2.64+0x2000] ;  /* 0x0020000802137981 */ /* 0x000f28000c1e1900 */
[----:B------:R-:W5:Y:S01]  /*0370*/  LDG.E R20, desc[UR8][R4.64+0xc] ;  /* 0x00000c0804147981 */ /* 0x000f62000c1e1900 */
[----:B------:R-:W-:-:S03]  /*0380*/  FFMA R25, R22, R23, R25 ;  /* 0x0000001716197223 */ /* 0x000fc60000000019 */
[----:B------:R-:W5:Y:S04]  /*0390*/  LDG.E R21, desc[UR8][R2.64+0x3000] ;  /* 0x0030000802157981 */ /* 0x000f68000c1e1900 */
[----:B------:R-:W5:Y:S04]  /*03a0*/  LDG.E R22, desc[UR8][R4.64+0x10] ;  /* 0x0000100804167981 */ /* 0x000f68000c1e1900 */
[----:B------:R-:W5:Y:S01]  /*03b0*/  LDG.E R23, desc[UR8][R2.64+0x4000] ;  /* 0x0040000802177981 */ /* 0x000f62000c1e1900 */
[----:B------:R-:W-:-:S03]  /*03c0*/  FFMA R28, R12, R13, R25 ;  /* 0x0000000d0c1c7223 */ /* 0x000fc60000000019 */
[----:B------:R-:W5:Y:S04]  /*03d0*/  LDG.E R24, desc[UR8][R4.64+0x14] ;  /* 0x0000140804187981 */ /* 0x000f68000c1e1900 */
[----:B------:R-:W5:Y:S04]  /*03e0*/  LDG.E R25, desc[UR8][R2.64+0x5000] ;  /* 0x0050000802197981 */ /* 0x000f68000c1e1900 */
[----:B------:R0:W5:Y:S04]  /*03f0*/  LDG.E R13, desc[UR8][R4.64+0x18] ;  /* 0x00001808040d7981 */ /* 0x000168000c1e1900 */
[----:B------:R-:W5:Y:S01]  /*0400*/  LDG.E R12, desc[UR8][R2.64+0x6000] ;  /* 0x00600008020c7981 */ /* 0x000f62000c1e1900 */
[----:B------:R-:W-:-:S04]  /*0410*/  FFMA R9, R9, R8, R28 ;  /* 0x0000000809097223 */ /* 0x000fc8000000001c */
[----:B------:R-:W-:Y:S01]  /*0420*/  FFMA R9, R10, R11, R9 ;  /* 0x0000000b0a097223 */ /* 0x000fe20000000009 */
[----:B------:R-:W-:-:S04]  /*0430*/  UIADD3 UR4, UPT, UPT, UR4, 0x10, URZ ;  /* 0x0000001004047890 */ /* 0x000fc8000fffe0ff */
[----:B------:R-:W-:Y:S01]  /*0440*/  UISETP.NE.AND UP0, UPT, UR4, 0x400, UPT ;  /* 0x000004000400788c */ /* 0x000fe2000bf05270 */
[----:B0-----:R-:W-:Y:S02]  /*0450*/  IADD3 R4, P0, PT, R4, 0x40, RZ ;  /* 0x0000004004047810 */ /* 0x001fe40007f1e0ff */
[----:B------:R-:W-:Y:S02]  /*0460*/  IADD3 R6, PT, PT, R6, 0x4000, RZ ;  /* 0x0000400006067810 */ /* 0x000fe40007ffe0ff */
[----:B------:R-:W-:Y:S01]  /*0470*/  IADD3.X R5, PT, PT, RZ, R5, RZ, P0, !PT ;  /* 0x00000005ff057210 */ /* 0x000fe200007fe4ff */
[----:B--2---:R-:W-:-:S04]  /*0480*/  FFMA R9, R16, R17, R9 ;  /* 0x0000001110097223 */ /* 0x004fc80000000009 */
[----:B---3--:R-:W-:-:S04]  /*0490*/  FFMA R9, R14, R15, R9 ;  /* 0x0000000f0e097223 */ /* 0x008fc80000000009 */
[----:B----4-:R-:W-:-:S04]  /*04a0*/  FFMA R9, R18, R19, R9 ;  /* 0x0000001312097223 */ /* 0x010fc80000000009 */
[----:B-----5:R-:W-:-:S04]  /*04b0*/  FFMA R9, R20, R21, R9 ;  /* 0x0000001514097223 */ /* 0x020fc80000000009 */
[----:B------:R-:W-:-:S04]  /*04c0*/  FFMA R9, R22, R23, R9 ;  /* 0x0000001716097223 */ /* 0x000fc80000000009 */
[----:B------:R-:W-:-:S04]  /*04d0*/  FFMA R24, R24, R25, R9 ;  /* 0x0000001918187223 */ /* 0x000fc80000000009 */
[----:B------:R-:W-:-:S04]  /*04e0*/  FFMA R13, R13, R12, R24 ;  /* 0x0000000c0d0d7223 */ /* 0x000fc80000000018 */
[----:B------:R-:W-:Y:S01]  /*04f0*/  FFMA R14, R26, R27, R13 ;  /* 0x0000001b1a0e7223 */ /* 0x000fe2000000000d */
[----:B------:R-:W-:Y:S06]  /*0500*/  BRA.U UP0, `(.L_x_1) ;  /* 0xfffffffd001c7547 */ /* 0x000fec000b83ffff */
[----:B------:R-:W0:Y:S01]  /*0510*/  LDC.64 R2, c[0x0][0x390] ;  /* 0x0000e400ff027b82 */ /* 0x000e220000000a00 */
[----:B------:R-:W-:-:S05]  /*0520*/  IADD3 R7, PT, PT, R0, R7, RZ ;  /* 0x0000000700077210 */ /* 0x000fca0007ffe0ff */
[----:B0-----:R-:W-:-:S05]  /*0530*/  IMAD.WIDE R2, R7, 0x4, R2 ;  /* 0x0000000407027825 */ /* 0x001fca00078e0202 */
[----:B------:R-:W-:Y:S01]  /*0540*/  STG.E desc[UR8][R2.64], R14 ;  /* 0x0000000e02007986 */ /* 0x000fe2000c101908 */
[----:B------:R-:W-:Y:S05]  /*0550*/  EXIT ;  /* 0x000000000000794d */ /* 0x000fea0003800000 */
.L_x_2:
        /* <DEDUP_REMOVED lines=10> */
.L_x_4:


//--------------------- .nv.shared.reserved.0     --------------------------
	.section	.nv.shared.reserved.0,"aw",@nobits
	.weak		__nv_reservedSMEM_offset_0_alias
	.size		__nv_reservedSMEM_offset_0_alias, 0, 64
	.other		__nv_reservedSMEM_offset_0_alias,@"STO_CUDA_RESERVED_SHARED STV_DEFAULT"
__nv_reservedSMEM_offset_0_alias:
	.zero		0
	.zero		64


//--------------------- .nv.constant0._Z9matrixaddPfS_S_ --------------------------
	.section	.nv.constant0._Z9matrixaddPfS_S_,"a",@progbits
	.sectionflags	@""
	.align	4
.nv.constant0._Z9matrixaddPfS_S_:
	.zero		920


//--------------------- .nv.constant0._Z10matrixmultPfS_S_ --------------------------
	.section	.nv.constant0._Z10matrixmultPfS_S_,"a",@progbits
	.sectionflags	@""
	.align	4
.nv.constant0._Z10matrixmultPfS_S_:
	.zero		920


//--------------------- SYMBOLS --------------------------

	.type		.nv.reservedSmem.offset0,@object
	.size		.nv.reservedSmem.offset0,0x4
